//
// Generated by NVIDIA NVVM Compiler
//
// Compiler Build ID: CL-36424714
// Cuda compilation tools, release 13.0, V13.0.88
// Based on NVVM 20.0.0
//

.version 9.0
.target sm_100
.address_size 64

	// .globl	_Z9d_matrixmPdS_S_

.visible .entry _Z9d_matrixmPdS_S_(
	.param .u64 .ptr .align 1 _Z9d_matrixmPdS_S__param_0,
	.param .u64 .ptr .align 1 _Z9d_matrixmPdS_S__param_1,
	.param .u64 .ptr .align 1 _Z9d_matrixmPdS_S__param_2
)
{
	.reg .pred 	%p<5>;
	.reg .b32 	%r<36>;
	.reg .b64 	%rd<38>;
	.reg .b64 	%fd<24>;

	ld.param.u64 	%rd14, [_Z9d_matrixmPdS_S__param_0];
	ld.param.u64 	%rd15, [_Z9d_matrixmPdS_S__param_1];
	ld.param.u64 	%rd16, [_Z9d_matrixmPdS_S__param_2];
	cvta.to.global.u64 	%rd1, %rd15;
	cvta.to.global.u64 	%rd2, %rd14;
	cvta.to.global.u64 	%rd17, %rd16;
	mov.u32 	%r1, %ntid.x;
	mov.u32 	%r20, %ctaid.x;
	mul.lo.s32 	%r2, %r20, %r1;
	mov.u32 	%r3, %tid.x;
	add.s32 	%r21, %r2, %r3;
	mul.wide.u32 	%rd18, %r21, 8;
	add.s64 	%rd3, %rd17, %rd18;
	mov.b64 	%rd19, 0;
	st.global.u64 	[%rd3], %rd19;
	and.b32  	%r4, %r1, 3;
	setp.lt.u32 	%p1, %r1, 4;
	mov.b32 	%r33, 0;
	mov.f64 	%fd22, 0d0000000000000000;
	@%p1 bra 	$L__BB0_3;
	and.b32  	%r22, %r1, -4;
	neg.s32 	%r32, %r22;
	add.s32 	%r23, %r3, %r1;
	mul.wide.u32 	%rd4, %r23, 8;
	mul.wide.u32 	%rd5, %r1, 32;
	shl.b32 	%r24, %r1, 1;
	add.s32 	%r25, %r3, %r24;
	mul.wide.u32 	%rd6, %r25, 8;
	mad.lo.s32 	%r26, %r1, 3, %r3;
	mul.wide.u32 	%rd7, %r26, 8;
	add.s32 	%r31, %r2, 3;
	mov.f64 	%fd22, 0d0000000000000000;
	mov.u64 	%rd36, %rd1;
$L__BB0_2:
	and.b32  	%r33, %r1, 2044;
	add.s32 	%r27, %r31, -2;
	add.s32 	%r28, %r31, -3;
	mul.wide.u32 	%rd20, %r28, 8;
	add.s64 	%rd21, %rd2, %rd20;
	ld.global.f64 	%fd8, [%rd21];
	mul.wide.u32 	%rd22, %r3, 8;
	add.s64 	%rd23, %rd36, %rd22;
	ld.global.f64 	%fd9, [%rd23];
	fma.rn.f64 	%fd10, %fd8, %fd9, %fd22;
	st.global.f64 	[%rd3], %fd10;
	mul.wide.u32 	%rd24, %r27, 8;
	add.s64 	%rd25, %rd2, %rd24;
	ld.global.f64 	%fd11, [%rd25];
	add.s64 	%rd26, %rd36, %rd4;
	ld.global.f64 	%fd12, [%rd26];
	fma.rn.f64 	%fd13, %fd11, %fd12, %fd10;
	st.global.f64 	[%rd3], %fd13;
	add.s32 	%r29, %r31, -1;
	mul.wide.u32 	%rd27, %r29, 8;
	add.s64 	%rd28, %rd2, %rd27;
	ld.global.f64 	%fd14, [%rd28];
	add.s64 	%rd29, %rd36, %rd6;
	ld.global.f64 	%fd15, [%rd29];
	fma.rn.f64 	%fd16, %fd14, %fd15, %fd13;
	st.global.f64 	[%rd3], %fd16;
	mul.wide.u32 	%rd30, %r31, 8;
	add.s64 	%rd31, %rd2, %rd30;
	ld.global.f64 	%fd17, [%rd31];
	add.s64 	%rd32, %rd36, %rd7;
	ld.global.f64 	%fd18, [%rd32];
	fma.rn.f64 	%fd22, %fd17, %fd18, %fd16;
	st.global.f64 	[%rd3], %fd22;
	add.s32 	%r32, %r32, 4;
	add.s64 	%rd36, %rd36, %rd5;
	add.s32 	%r31, %r31, 4;
	setp.ne.s32 	%p2, %r32, 0;
	@%p2 bra 	$L__BB0_2;
$L__BB0_3:
	setp.eq.s32 	%p3, %r4, 0;
	@%p3 bra 	$L__BB0_6;
	mad.lo.s32 	%r30, %r1, %r33, %r3;
	mul.wide.u32 	%rd33, %r30, 8;
	add.s64 	%rd37, %rd1, %rd33;
	mul.wide.u32 	%rd11, %r1, 8;
	add.s32 	%r35, %r33, %r2;
	neg.s32 	%r34, %r4;
$L__BB0_5:
	.pragma "nounroll";
	mul.wide.u32 	%rd34, %r35, 8;
	add.s64 	%rd35, %rd2, %rd34;
	ld.global.f64 	%fd19, [%rd35];
	ld.global.f64 	%fd20, [%rd37];
	fma.rn.f64 	%fd22, %fd19, %fd20, %fd22;
	st.global.f64 	[%rd3], %fd22;
	add.s64 	%rd37, %rd37, %rd11;
	add.s32 	%r35, %r35, 1;
	add.s32 	%r34, %r34, 1;
	setp.ne.s32 	%p4, %r34, 0;
	@%p4 bra 	$L__BB0_5;
$L__BB0_6:
	ret;

}


// ===== COMPILED SASS (sm_100) =====

	.target	sm_100

	.elftype	@"ET_EXEC"


//--------------------- .note.nv.tkinfo           --------------------------
	.section	.note.nv.tkinfo,"",@"SHT_NOTE"
	.sectionflags	@"SHF_NOTE_NV_TKINFO"
	.tkinfo
        /*0018*/ 	.word	0x00000002
        /*0030*/ 	.string	""
        /*0030*/ 	.string	"ptxas"
        /*0030*/ 	.string	"Cuda compilation tools, release 13.0, V13.0.88"
        /*0030*/ 	.string	"Build cuda_13.0.r13.0/compiler.36424714_0"
        /*0030*/ 	.string	"-arch sm_100 -m 64 "



//--------------------- .note.nv.cuinfo           --------------------------
	.section	.note.nv.cuinfo,"",@"SHT_NOTE"
	.sectionflags	@"SHF_NOTE_NV_CUINFO"
        /*0018*/ 	.short	0x0002
        /*001a*/ 	.short	0x0064
        /*001c*/ 	.short	0x0082
	.zero		2


//--------------------- .nv.info                  --------------------------
	.section	.nv.info,"",@"SHT_CUDA_INFO"
	.align	4


	//----- nvinfo : EIATTR_REGCOUNT
	.align		4
        /*0000*/ 	.byte	0x04, 0x2f
        /*0002*/ 	.short	(.L_1 - .L_0)
	.align		4
.L_0:
        /*0004*/ 	.word	index@(_Z9d_matrixmPdS_S_)
        /*0008*/ 	.word	0x00000020


	//----- nvinfo : EIATTR_FRAME_SIZE
	.align		4
.L_1:
        /*000c*/ 	.byte	0x04, 0x11
        /*000e*/ 	.short	(.L_3 - .L_2)
	.align		4
.L_2:
        /*0010*/ 	.word	index@(_Z9d_matrixmPdS_S_)
        /*0014*/ 	.word	0x00000000


	//----- nvinfo : EIATTR_MIN_STACK_SIZE
	.align		4
.L_3:
        /*0018*/ 	.byte	0x04, 0x12
        /*001a*/ 	.short	(.L_5 - .L_4)
	.align		4
.L_4:
        /*001c*/ 	.word	index@(_Z9d_matrixmPdS_S_)
        /*0020*/ 	.word	0x00000000
.L_5:


//--------------------- .nv.compat                --------------------------
	.section	.nv.compat,"",@"SHT_CUDA_COMPAT_INFO"
	.align	4
        /*0000*/ 	.byte	0x02, 0x09, 0x00, 0x00, 0x02, 0x02, 0x01, 0x00, 0x02, 0x05, 0x05, 0x00, 0x03, 0x07, 0x01, 0x01
        /*0010*/ 	.byte	0x02, 0x03, 0x00, 0x00, 0x02, 0x06, 0x01, 0x00, 0x04, 0x0b, 0x08, 0x00, 0x01, 0x00, 0x00, 0x00
        /*0020*/ 	.byte	0x00, 0x00, 0x00, 0x00


//--------------------- .nv.info._Z9d_matrixmPdS_S_ --------------------------
	.section	.nv.info._Z9d_matrixmPdS_S_,"",@"SHT_CUDA_INFO"
	.sectionflags	@""
	.align	4


	//----- nvinfo : EIATTR_CUDA_API_VERSION
	.align		4
        /*0000*/ 	.byte	0x04, 0x37
        /*0002*/ 	.short	(.L_7 - .L_6)
.L_6:
        /*0004*/ 	.word	0x00000082


	//----- nvinfo : EIATTR_KPARAM_INFO
	.align		4
.L_7:
        /*0008*/ 	.byte	0x04, 0x17
        /*000a*/ 	.short	(.L_9 - .L_8)
.L_8:
        /*000c*/ 	.word	0x00000000
        /*0010*/ 	.short	0x0002
        /*0012*/ 	.short	0x0010
        /*0014*/ 	.byte	0x00, 0xf5, 0x21, 0x00


	//----- nvinfo : EIATTR_KPARAM_INFO
	.align		4
.L_9:
        /*0018*/ 	.byte	0x04, 0x17
        /*001a*/ 	.short	(.L_11 - .L_10)
.L_10:
        /*001c*/ 	.word	0x00000000
        /*0020*/ 	.short	0x0001
        /*0022*/ 	.short	0x0008
        /*0024*/ 	.byte	0x00, 0xf5, 0x21, 0x00


	//----- nvinfo : EIATTR_KPARAM_INFO
	.align		4
.L_11:
        /*0028*/ 	.byte	0x04, 0x17
        /*002a*/ 	.short	(.L_13 - .L_12)
.L_12:
        /*002c*/ 	.word	0x00000000
        /*0030*/ 	.short	0x0000
        /*0032*/ 	.short	0x0000
        /*0034*/ 	.byte	0x00, 0xf5, 0x21, 0x00


	//----- nvinfo : EIATTR_SPARSE_MMA_MASK
	.align		4
.L_13:
        /*0038*/ 	.byte	0x03, 0x50
        /*003a*/ 	.short	0x0000


	//----- nvinfo : EIATTR_MAXREG_COUNT
	.align		4
        /*003c*/ 	.byte	0x03, 0x1b
        /*003e*/ 	.short	0x00ff


	//----- nvinfo : EIATTR_MERCURY_ISA_VERSION
	.align		4
        /*0040*/ 	.byte	0x03, 0x5f
        /*0042*/ 	.short	0x0101


	//----- nvinfo : EIATTR_VRC_CTA_INIT_COUNT
	.align		4
        /*0044*/ 	.byte	0x02, 0x4a
	.zero		1
	.zero		1


	//----- nvinfo : EIATTR_EXIT_INSTR_OFFSETS
	.align		4
        /*0048*/ 	.byte	0x04, 0x1c
        /*004a*/ 	.short	(.L_15 - .L_14)


	//   ....[0]....
.L_14:
        /*004c*/ 	.word	0x00000ff0


	//   ....[1]....
        /*0050*/ 	.word	0x00001100


	//----- nvinfo : EIATTR_CBANK_PARAM_SIZE
	.align		4
.L_15:
        /*0054*/ 	.byte	0x03, 0x19
        /*0056*/ 	.short	0x0018


	//----- nvinfo : EIATTR_PARAM_CBANK
	.align		4
        /*0058*/ 	.byte	0x04, 0x0a
        /*005a*/ 	.short	(.L_17 - .L_16)
	.align		4
.L_16:
        /*005c*/ 	.word	index@(.nv.constant0._Z9d_matrixmPdS_S_)
        /*0060*/ 	.short	0x0380
        /*0062*/ 	.short	0x0018


	//----- nvinfo : EIATTR_SW_WAR
	.align		4
.L_17:
        /*0064*/ 	.byte	0x04, 0x36
        /*0066*/ 	.short	(.L_19 - .L_18)
.L_18:
        /*0068*/ 	.word	0x00000008
.L_19:


//--------------------- .nv.callgraph             --------------------------
	.section	.nv.callgraph,"",@"SHT_CUDA_CALLGRAPH"
	.align	4
	.sectionentsize	8
	.align		4
        /*0000*/ 	.word	0x00000000
	.align		4
        /*0004*/ 	.word	0xffffffff
	.align		4
        /*0008*/ 	.word	0x00000000
	.align		4
        /*000c*/ 	.word	0xfffffffe
	.align		4
        /*0010*/ 	.word	0x00000000
	.align		4
        /*0014*/ 	.word	0xfffffffd
	.align		4
        /*0018*/ 	.word	0x00000000
	.align		4
        /*001c*/ 	.word	0xfffffffc


//--------------------- .text._Z9d_matrixmPdS_S_  --------------------------
	.section	.text._Z9d_matrixmPdS_S_,"ax",@progbits
	.align	128
        .global         _Z9d_matrixmPdS_S_
        .type           _Z9d_matrixmPdS_S_,@function
        .size           _Z9d_matrixmPdS_S_,(.L_x_8 - _Z9d_matrixmPdS_S_)
        .other          _Z9d_matrixmPdS_S_,@"STO_CUDA_ENTRY STV_DEFAULT"
_Z9d_matrixmPdS_S_:
.text._Z9d_matrixmPdS_S_:
[----:B------:R-:W-:Y:S01]  /*0000*/  LDC R1, c[0x0][0x37c] ;  /* 0x0000df00ff017b82 */ /* 0x000fe20000000800 */
[----:B------:R-:W0:Y:S07]  /*0010*/  S2R R0, SR_TID.X ;  /* 0x0000000000007919 */ /* 0x000e2e0000002100 */
[----:B------:R-:W1:Y:S01]  /*0020*/  S2UR UR6, SR_CTAID.X ;  /* 0x00000000000679c3 */ /* 0x000e620000002500 */
[----:B------:R-:W2:Y:S01]  /*0030*/  LDCU.64 UR4, c[0x0][0x358] ;  /* 0x00006b00ff0477ac */ /* 0x000ea20008000a00 */
[----:B------:R-:W-:Y:S01]  /*0040*/  HFMA2 R16, -RZ, RZ, 0, 0 ;  /* 0x00000000ff107431 */ /* 0x000fe200000001ff */
[----:B------:R-:W-:-:S05]  /*0050*/  CS2R R14, SRZ ;  /* 0x00000000000e7805 */ /* 0x000fca000001ff00 */
[----:B------:R-:W1:Y:S08]  /*0060*/  LDC R3, c[0x0][0x360] ;  /* 0x0000d800ff037b82 */ /* 0x000e700000000800 */
[----:B------:R-:W3:Y:S01]  /*0070*/  LDC.64 R10, c[0x0][0x390] ;  /* 0x0000e400ff0a7b82 */ /* 0x000ee20000000a00 */
[C---:B-1----:R-:W-:Y:S01]  /*0080*/  IMAD R5, R3.reuse, UR6, RZ ;  /* 0x0000000603057c24 */ /* 0x042fe2000f8e02ff */
[----:B------:R-:W-:-:S02]  /*0090*/  ISETP.GE.U32.AND P0, PT, R3, 0x4, PT ;  /* 0x000000040300780c */ /* 0x000fc40003f06070 */
[----:B------:R-:W-:Y:S02]  /*00a0*/  LOP3.LUT R4, R3, 0x3, RZ, 0xc0, !PT ;  /* 0x0000000303047812 */ /* 0x000fe400078ec0ff */
[----:B0-----:R-:W-:-:S05]  /*00b0*/  IADD3 R7, PT, PT, R5, R0, RZ ;  /* 0x0000000005077210 */ /* 0x001fca0007ffe0ff */
[----:B---3--:R-:W-:-:S05]  /*00c0*/  IMAD.WIDE.U32 R10, R7, 0x8, R10 ;  /* 0x00000008070a7825 */ /* 0x008fca00078e000a */
[----:B--2---:R0:W-:Y:S01]  /*00d0*/  STG.E.64 desc[UR4][R10.64], RZ ;  /* 0x000000ff0a007986 */ /* 0x0041e2000c101b04 */
[----:B------:R-:W-:Y:S05]  /*00e0*/  @!P0 BRA `(.L_x_0) ;  /* 0x0000000c00bc8947 */ /* 0x000fea0003800000 */
[C---:B------:R-:W-:Y:S01]  /*00f0*/  LOP3.LUT R2, R3.reuse, 0xfffffffc, RZ, 0xc0, !PT ;  /* 0xfffffffc03027812 */ /* 0x040fe200078ec0ff */
[----:B------:R-:W1:Y:S01]  /*0100*/  LDC.64 R20, c[0x0][0x388] ;  /* 0x0000e200ff147b82 */ /* 0x000e620000000a00 */
[CC--:B------:R-:W-:Y:S01]  /*0110*/  IADD3 R8, PT, PT, R3.reuse, R0.reuse, RZ ;  /* 0x0000000003087210 */ /* 0x0c0fe20007ffe0ff */
[C---:B------:R-:W-:Y:S01]  /*0120*/  IMAD R23, R3.reuse, 0x3, R0 ;  /* 0x0000000303177824 */ /* 0x040fe200078e0200 */
[----:B------:R-:W-:Y:S02]  /*0130*/  IADD3 R2, PT, PT, -R2, RZ, RZ ;  /* 0x000000ff02027210 */ /* 0x000fe40007ffe1ff */
[----:B------:R-:W-:Y:S02]  /*0140*/  CS2R R14, SRZ ;  /* 0x00000000000e7805 */ /* 0x000fe4000001ff00 */
[----:B------:R-:W-:Y:S02]  /*0150*/  LEA R9, R3, R0, 0x1 ;  /* 0x0000000003097211 */ /* 0x000fe400078e08ff */
[----:B------:R-:W-:-:S02]  /*0160*/  ISETP.GE.AND P0, PT, R2, RZ, PT ;  /* 0x000000ff0200720c */ /* 0x000fc40003f06270 */
[----:B------:R-:W-:-:S11]  /*0170*/  IADD3 R7, PT, PT, R5, 0x3, RZ ;  /* 0x0000000305077810 */ /* 0x000fd60007ffe0ff */
[----:B------:R-:W-:Y:S05]  /*0180*/  @P0 BRA `(.L_x_1) ;  /* 0x0000000c00080947 */ /* 0x000fea0003800000 */
[----:B------:R-:W-:Y:S02]  /*0190*/  IADD3 R6, PT, PT, -R2, RZ, RZ ;  /* 0x000000ff02067210 */ /* 0x000fe40007ffe1ff */
[----:B------:R-:W-:Y:S02]  /*01a0*/  PLOP3.LUT P0, PT, PT, PT, PT, 0x80, 0x8 ;  /* 0x000000000008781c */ /* 0x000fe40003f0f070 */
[----:B------:R-:W-:-:S13]  /*01b0*/  ISETP.GT.AND P1, PT, R6, 0xc, PT ;  /* 0x0000000c0600780c */ /* 0x000fda0003f24270 */
[----:B------:R-:W-:Y:S05]  /*01c0*/  @!P1 BRA `(.L_x_2) ;  /* 0x0000000400ec9947 */ /* 0x000fea0003800000 */
[----:B------:R-:W-:Y:S02]  /*01d0*/  PLOP3.LUT P0, PT, PT, PT, PT, 0x8, 0x80 ;  /* 0x000000000080781c */ /* 0x000fe40003f0e170 */
[----:B------:R-:W-:-:S11]  /*01e0*/  LOP3.LUT R6, R3, 0x7fc, RZ, 0xc0, !PT ;  /* 0x000007fc03067812 */ /* 0x000fd600078ec0ff */
.L_x_3:
[----:B------:R-:W2:Y:S01]  /*01f0*/  LDC.64 R12, c[0x0][0x380] ;  /* 0x0000e000ff0c7b82 */ /* 0x000ea20000000a00 */
[----:B---3--:R-:W-:Y:S01]  /*0200*/  IADD3 R19, PT, PT, R7, -0x3, RZ ;  /* 0xfffffffd07137810 */ /* 0x008fe20007ffe0ff */
[----:B-1----:R-:W-:-:S05]  /*0210*/  IMAD.WIDE.U32 R28, R0, 0x8, R20 ;  /* 0x00000008001c7825 */ /* 0x002fca00078e0014 */
[----:B------:R-:W3:Y:S01]  /*0220*/  LDG.E.64 R16, desc[UR4][R28.64] ;  /* 0x000000041c107981 */ /* 0x000ee2000c1e1b00 */
[----:B--2---:R-:W-:-:S06]  /*0230*/  IMAD.WIDE.U32 R18, R19, 0x8, R12 ;  /* 0x0000000813127825 */ /* 0x004fcc00078e000c */
[----:B------:R-:W3:Y:S01]  /*0240*/  LDG.E.64 R18, desc[UR4][R18.64] ;  /* 0x0000000412127981 */ /* 0x000ee2000c1e1b00 */
[----:B------:R-:W-:Y:S01]  /*0250*/  IADD3 R27, PT, PT, R7, -0x2, RZ ;  /* 0xfffffffe071b7810 */ /* 0x000fe20007ffe0ff */
[----:B------:R-:W-:-:S04]  /*0260*/  IMAD.WIDE.U32 R24, R8, 0x8, R20 ;  /* 0x0000000808187825 */ /* 0x000fc800078e0014 */
[----:B------:R-:W-:Y:S01]  /*0270*/  IMAD.WIDE.U32 R26, R27, 0x8, R12 ;  /* 0x000000081b1a7825 */ /* 0x000fe200078e000c */
[----:B---3--:R-:W-:-:S07]  /*0280*/  DFMA R16, R18, R16, R14 ;  /* 0x000000101210722b */ /* 0x008fce000000000e */
[----:B------:R1:W-:Y:S04]  /*0290*/  STG.E.64 desc[UR4][R10.64], R16 ;  /* 0x000000100a007986 */ /* 0x0003e8000c101b04 */
[----:B------:R-:W2:Y:S04]  /*02a0*/  LDG.E.64 R14, desc[UR4][R26.64] ;  /* 0x000000041a0e7981 */ /* 0x000ea8000c1e1b00 */
[----:B------:R-:W2:Y:S01]  /*02b0*/  LDG.E.64 R24, desc[UR4][R24.64] ;  /* 0x0000000418187981 */ /* 0x000ea2000c1e1b00 */
[----:B------:R-:W-:Y:S01]  /*02c0*/  IADD3 R22, PT, PT, R7, -0x1, RZ ;  /* 0xffffffff07167810 */ /* 0x000fe20007ffe0ff */
[----:B------:R-:W-:Y:S01]  /*02d0*/  IMAD.WIDE.U32 R28, R9, 0x8, R20 ;  /* 0x00000008091c7825 */ /* 0x000fe200078e0014 */
[----:B--2---:R-:W-:-:S03]  /*02e0*/  DFMA R24, R14, R24, R16 ;  /* 0x000000180e18722b */ /* 0x004fc60000000010 */
[----:B------:R-:W-:-:S04]  /*02f0*/  IMAD.WIDE.U32 R14, R22, 0x8, R12 ;  /* 0x00000008160e7825 */ /* 0x000fc800078e000c */
[----:B------:R-:W-:Y:S04]  /*0300*/  STG.E.64 desc[UR4][R10.64], R24 ;  /* 0x000000180a007986 */ /* 0x000fe8000c101b04 */
[----:B------:R-:W2:Y:S04]  /*0310*/  LDG.E.64 R14, desc[UR4][R14.64] ;  /* 0x000000040e0e7981 */ /* 0x000ea8000c1e1b00 */
[----:B------:R-:W2:Y:S01]  /*0320*/  LDG.E.64 R18, desc[UR4][R28.64] ;  /* 0x000000041c127981 */ /* 0x000ea2000c1e1b00 */
[----:B-1----:R-:W-:-:S04]  /*0330*/  IMAD.WIDE.U32 R16, R7, 0x8, R12 ;  /* 0x0000000807107825 */ /* 0x002fc800078e000c */
[----:B------:R-:W-:Y:S01]  /*0340*/  IMAD.WIDE.U32 R26, R23, 0x8, R20 ;  /* 0x00000008171a7825 */ /* 0x000fe200078e0014 */
[----:B--2---:R-:W-:-:S07]  /*0350*/  DFMA R18, R14, R18, R24 ;  /* 0x000000120e12722b */ /* 0x004fce0000000018 */
[----:B------:R1:W-:Y:S04]  /*0360*/  STG.E.64 desc[UR4][R10.64], R18 ;  /* 0x000000120a007986 */ /* 0x0003e8000c101b04 */
[----:B------:R-:W2:Y:S04]  /*0370*/  LDG.E.64 R16, desc[UR4][R16.64] ;  /* 0x0000000410107981 */ /* 0x000ea8000c1e1b00 */
[----:B------:R-:W2:Y:S01]  /*0380*/  LDG.E.64 R14, desc[UR4][R26.64] ;  /* 0x000000041a0e7981 */ /* 0x000ea2000c1e1b00 */
[----:B------:R-:W-:Y:S01]  /*0390*/  IMAD.WIDE.U32 R20, R3, 0x20, R20 ;  /* 0x0000002003147825 */ /* 0x000fe200078e0014 */
[----:B------:R-:W-:-:S03]  /*03a0*/  IADD3 R22, PT, PT, R7, 0x1, RZ ;  /* 0x0000000107167810 */ /* 0x000fc60007ffe0ff */
[----:B------:R-:W-:Y:S01]  /*03b0*/  IMAD.WIDE.U32 R28, R0, 0x8, R20 ;  /* 0x00000008001c7825 */ /* 0x000fe200078e0014 */
[----:B--2---:R-:W-:-:S03]  /*03c0*/  DFMA R16, R16, R14, R18 ;  /* 0x0000000e1010722b */ /* 0x004fc60000000012 */
[----:B-1----:R-:W-:-:S04]  /*03d0*/  IMAD.WIDE.U32 R18, R22, 0x8, R12 ;  /* 0x0000000816127825 */ /* 0x002fc800078e000c */
[----:B------:R1:W-:Y:S04]  /*03e0*/  STG.E.64 desc[UR4][R10.64], R16 ;  /* 0x000000100a007986 */ /* 0x0003e8000c101b04 */
[----:B------:R-:W2:Y:S04]  /*03f0*/  LDG.E.64 R14, desc[UR4][R18.64] ;  /* 0x00000004120e7981 */ /* 0x000ea8000c1e1b00 */
[----:B------:R-:W2:Y:S01]  /*0400*/  LDG.E.64 R24, desc[UR4][R28.64] ;  /* 0x000000041c187981 */ /* 0x000ea2000c1e1b00 */
[----:B------:R-:W-:Y:S01]  /*0410*/  IADD3 R22, PT, PT, R7, 0x2, RZ ;  /* 0x0000000207167810 */ /* 0x000fe20007ffe0ff */
[----:B------:R-:W-:Y:S01]  /*0420*/  IMAD.WIDE.U32 R26, R8, 0x8, R20 ;  /* 0x00000008081a7825 */ /* 0x000fe200078e0014 */
[----:B--2---:R-:W-:-:S03]  /*0430*/  DFMA R24, R14, R24, R16 ;  /* 0x000000180e18722b */ /* 0x004fc60000000010 */
[----:B------:R-:W-:-:S04]  /*0440*/  IMAD.WIDE.U32 R14, R22, 0x8, R12 ;  /* 0x00000008160e7825 */ /* 0x000fc800078e000c */
[----:B------:R2:W-:Y:S04]  /*0450*/  STG.E.64 desc[UR4][R10.64], R24 ;  /* 0x000000180a007986 */ /* 0x0005e8000c101b04 */
[----:B------:R-:W3:Y:S04]  /*0460*/  LDG.E.64 R14, desc[UR4][R14.64] ;  /* 0x000000040e0e7981 */ /* 0x000ee8000c1e1b00 */
[----:B------:R-:W3:Y:S01]  /*0470*/  LDG.E.64 R26, desc[UR4][R26.64] ;  /* 0x000000041a1a7981 */ /* 0x000ee2000c1e1b00 */
[----:B------:R-:W-:Y:S01]  /*0480*/  IADD3 R22, PT, PT, R7, 0x3, RZ ;  /* 0x0000000307167810 */ /* 0x000fe20007ffe0ff */
[----:B------:R-:W-:-:S04]  /*0490*/  IMAD.WIDE.U32 R28, R9, 0x8, R20 ;  /* 0x00000008091c7825 */ /* 0x000fc800078e0014 */
[----:B-1----:R-:W-:Y:S01]  /*04a0*/  IMAD.WIDE.U32 R16, R22, 0x8, R12 ;  /* 0x0000000816107825 */ /* 0x002fe200078e000c */
[----:B---3--:R-:W-:-:S07]  /*04b0*/  DFMA R26, R14, R26, R24 ;  /* 0x0000001a0e1a722b */ /* 0x008fce0000000018 */
[----:B------:R1:W-:Y:S04]  /*04c0*/  STG.E.64 desc[UR4][R10.64], R26 ;  /* 0x0000001a0a007986 */ /* 0x0003e8000c101b04 */
[----:B------:R-:W3:Y:S04]  /*04d0*/  LDG.E.64 R14, desc[UR4][R16.64] ;  /* 0x00000004100e7981 */ /* 0x000ee8000c1e1b00 */
[----:B------:R-:W3:Y:S01]  /*04e0*/  LDG.E.64 R18, desc[UR4][R28.64] ;  /* 0x000000041c127981 */ /* 0x000ee2000c1e1b00 */
[----:B------:R-:W-:Y:S01]  /*04f0*/  IADD3 R22, PT, PT, R7, 0x4, RZ ;  /* 0x0000000407167810 */ /* 0x000fe20007ffe0ff */
[----:B--2---:R-:W-:Y:S01]  /*0500*/  IMAD.WIDE.U32 R24, R23, 0x8, R20 ;  /* 0x0000000817187825 */ /* 0x004fe200078e0014 */
[----:B---3--:R-:W-:-:S03]  /*0510*/  DFMA R18, R14, R18, R26 ;  /* 0x000000120e12722b */ /* 0x008fc6000000001a */
[----:B------:R-:W-:-:S04]  /*0520*/  IMAD.WIDE.U32 R14, R22, 0x8, R12 ;  /* 0x00000008160e7825 */ /* 0x000fc800078e000c */
[----:B------:R2:W-:Y:S04]  /*0530*/  STG.E.64 desc[UR4][R10.64], R18 ;  /* 0x000000120a007986 */ /* 0x0005e8000c101b04 */
[----:B------:R-:W1:Y:S04]  /*0540*/  LDG.E.64 R14, desc[UR4][R14.64] ;  /* 0x000000040e0e7981 */ /* 0x000e68000c1e1b00 */
[----:B------:R-:W1:Y:S01]  /*0550*/  LDG.E.64 R16, desc[UR4][R24.64] ;  /* 0x0000000418107981 */ /* 0x000e62000c1e1b00 */
[----:B------:R-:W-:Y:S01]  /*0560*/  IMAD.WIDE.U32 R20, R3, 0x20, R20 ;  /* 0x0000002003147825 */ /* 0x000fe200078e0014 */
[----:B------:R-:W-:-:S05]  /*0570*/  IADD3 R22, PT, PT, R7, 0x5, RZ ;  /* 0x0000000507167810 */ /* 0x000fca0007ffe0ff */
[----:B------:R-:W-:Y:S01]  /*0580*/  IMAD.WIDE.U32 R28, R22, 0x8, R12 ;  /* 0x00000008161c7825 */ /* 0x000fe200078e000c */
[----:B-1----:R-:W-:-:S03]  /*0590*/  DFMA R26, R14, R16, R18 ;  /* 0x000000100e1a722b */ /* 0x002fc60000000012 */
[----:B------:R-:W-:-:S04]  /*05a0*/  IMAD.WIDE.U32 R16, R0, 0x8, R20 ;  /* 0x0000000800107825 */ /* 0x000fc800078e0014 */
[----:B------:R1:W-:Y:S04]  /*05b0*/  STG.E.64 desc[UR4][R10.64], R26 ;  /* 0x0000001a0a007986 */ /* 0x0003e8000c101b04 */
[----:B------:R-:W3:Y:S04]  /*05c0*/  LDG.E.64 R14, desc[UR4][R28.64] ;  /* 0x000000041c0e7981 */ /* 0x000ee8000c1e1b00 */
[----:B------:R-:W3:Y:S01]  /*05d0*/  LDG.E.64 R16, desc[UR4][R16.64] ;  /* 0x0000000410107981 */ /* 0x000ee2000c1e1b00 */
[----:B--2---:R-:W-:Y:S01]  /*05e0*/  IADD3 R19, PT, PT, R7, 0x6, RZ ;  /* 0x0000000607137810 */ /* 0x004fe20007ffe0ff */
[----:B------:R-:W-:Y:S01]  /*05f0*/  IMAD.WIDE.U32 R24, R8, 0x8, R20 ;  /* 0x0000000808187825 */ /* 0x000fe200078e0014 */
[----:B---3--:R-:W-:-:S03]  /*0600*/  DFMA R16, R14, R16, R26 ;  /* 0x000000100e10722b */ /* 0x008fc6000000001a */
[----:B------:R-:W-:-:S04]  /*0610*/  IMAD.WIDE.U32 R14, R19, 0x8, R12 ;  /* 0x00000008130e7825 */ /* 0x000fc800078e000c */
[----:B------:R2:W-:Y:S04]  /*0620*/  STG.E.64 desc[UR4][R10.64], R16 ;  /* 0x000000100a007986 */ /* 0x0005e8000c101b04 */
[----:B------:R-:W3:Y:S04]  /*0630*/  LDG.E.64 R14, desc[UR4][R14.64] ;  /* 0x000000040e0e7981 */ /* 0x000ee8000c1e1b00 */
[----:B------:R-:W3:Y:S01]  /*0640*/  LDG.E.64 R24, desc[UR4][R24.64] ;  /* 0x0000000418187981 */ /* 0x000ee2000c1e1b00 */
[----:B------:R-:W-:Y:S01]  /*0650*/  IADD3 R19, PT, PT, R7, 0x7, RZ ;  /* 0x0000000707137810 */ /* 0x000fe20007ffe0ff */
[----:B-1----:R-:W-:-:S04]  /*0660*/  IMAD.WIDE.U32 R26, R9, 0x8, R20 ;  /* 0x00000008091a7825 */ /* 0x002fc800078e0014 */
[----:B------:R-:W-:Y:S01]  /*0670*/  IMAD.WIDE.U32 R28, R19, 0x8, R12 ;  /* 0x00000008131c7825 */ /* 0x000fe200078e000c */
        /* <DEDUP_REMOVED lines=9> */
[----:B------:R-:W3:Y:S04]  /*0710*/  LDG.E.64 R14, desc[UR4][R14.64] ;  /* 0x000000040e0e7981 */ /* 0x000ee8000c1e1b00 */
[----:B------:R-:W3:Y:S01]  /*0720*/  LDG.E.64 R16, desc[UR4][R16.64] ;  /* 0x0000000410107981 */ /* 0x000ee2000c1e1b00 */
[----:B------:R-:W-:Y:S01]  /*0730*/  IMAD.WIDE.U32 R20, R3, 0x20, R20 ;  /* 0x0000002003147825 */ /* 0x000fe200078e0014 */
[----:B------:R-:W-:-:S05]  /*0740*/  IADD3 R22, PT, PT, R7, 0x9, RZ ;  /* 0x0000000907167810 */ /* 0x000fca0007ffe0ff */
[----:B------:R-:W-:-:S04]  /*0750*/  IMAD.WIDE.U32 R28, R22, 0x8, R12 ;  /* 0x00000008161c7825 */ /* 0x000fc800078e000c */
[----:B-1----:R-:W-:Y:S01]  /*0760*/  IMAD.WIDE.U32 R24, R0, 0x8, R20 ;  /* 0x0000000800187825 */ /* 0x002fe200078e0014 */
[----:B---3--:R-:W-:-:S07]  /*0770*/  DFMA R16, R14, R16, R18 ;  /* 0x000000100e10722b */ /* 0x008fce0000000012 */
[----:B------:R1:W-:Y:S04]  /*0780*/  STG.E.64 desc[UR4][R10.64], R16 ;  /* 0x000000100a007986 */ /* 0x0003e8000c101b04 */
[----:B------:R3:W4:Y:S04]  /*0790*/  LDG.E.64 R14, desc[UR4][R28.64] ;  /* 0x000000041c0e7981 */ /* 0x000728000c1e1b00 */
[----:B------:R-:W4:Y:S01]  /*07a0*/  LDG.E.64 R26, desc[UR4][R24.64] ;  /* 0x00000004181a7981 */ /* 0x000f22000c1e1b00 */
[----:B--2---:R-:W-:Y:S01]  /*07b0*/  IADD3 R19, PT, PT, R7, 0xa, RZ ;  /* 0x0000000a07137810 */ /* 0x004fe20007ffe0ff */
[----:B---3--:R-:W-:Y:S01]  /*07c0*/  IMAD.WIDE.U32 R28, R8, 0x8, R20 ;  /* 0x00000008081c7825 */ /* 0x008fe200078e0014 */
[----:B----4-:R-:W-:-:S03]  /*07d0*/  DFMA R26, R14, R26, R16 ;  /* 0x0000001a0e1a722b */ /* 0x010fc60000000010 */
        /* <DEDUP_REMOVED lines=9> */
[----:B------:R-:W2:Y:S04]  /*0870*/  LDG.E.64 R16, desc[UR4][R16.64] ;  /* 0x0000000410107981 */ /* 0x000ea8000c1e1b00 */
[----:B------:R-:W2:Y:S01]  /*0880*/  LDG.E.64 R14, desc[UR4][R24.64] ;  /* 0x00000004180e7981 */ /* 0x000ea2000c1e1b00 */
[----:B------:R-:W-:Y:S01]  /*0890*/  IADD3 R22, PT, PT, R7, 0xc, RZ ;  /* 0x0000000c07167810 */ /* 0x000fe20007ffe0ff */
[----:B------:R-:W-:-:S04]  /*08a0*/  IMAD.WIDE.U32 R28, R23, 0x8, R20 ;  /* 0x00000008171c7825 */ /* 0x000fc800078e0014 */
[----:B------:R-:W-:Y:S01]  /*08b0*/  IMAD.WIDE.U32 R12, R22, 0x8, R12 ;  /* 0x00000008160c7825 */ /* 0x000fe200078e000c */
[----:B--2---:R-:W-:-:S07]  /*08c0*/  DFMA R26, R16, R14, R18 ;  /* 0x0000000e101a722b */ /* 0x004fce0000000012 */
[----:B------:R3:W-:Y:S04]  /*08d0*/  STG.E.64 desc[UR4][R10.64], R26 ;  /* 0x0000001a0a007986 */ /* 0x0007e8000c101b04 */
[----:B------:R-:W2:Y:S04]  /*08e0*/  LDG.E.64 R12, desc[UR4][R12.64] ;  /* 0x000000040c0c7981 */ /* 0x000ea8000c1e1b00 */
[----:B------:R-:W2:Y:S01]  /*08f0*/  LDG.E.64 R14, desc[UR4][R28.64] ;  /* 0x000000041c0e7981 */ /* 0x000ea2000c1e1b00 */
[----:B------:R-:W-:-:S04]  /*0900*/  IADD3 R2, PT, PT, R2, 0x10, RZ ;  /* 0x0000001002027810 */ /* 0x000fc80007ffe0ff */
[----:B------:R-:W-:Y:S01]  /*0910*/  ISETP.GE.AND P1, PT, R2, -0xc, PT ;  /* 0xfffffff40200780c */ /* 0x000fe20003f26270 */
[----:B------:R-:W-:Y:S01]  /*0920*/  IMAD.WIDE.U32 R20, R3, 0x20, R20 ;  /* 0x0000002003147825 */ /* 0x000fe200078e0014 */
[----:B------:R-:W-:Y:S01]  /*0930*/  IADD3 R7, PT, PT, R7, 0x10, RZ ;  /* 0x0000001007077810 */ /* 0x000fe20007ffe0ff */
[----:B--2---:R-:W-:-:S07]  /*0940*/  DFMA R14, R12, R14, R26 ;  /* 0x0000000e0c0e722b */ /* 0x004fce000000001a */
[----:B------:R3:W-:Y:S03]  /*0950*/  STG.E.64 desc[UR4][R10.64], R14 ;  /* 0x0000000e0a007986 */ /* 0x0007e6000c101b04 */
[----:B------:R-:W-:Y:S05]  /*0960*/  @!P1 BRA `(.L_x_3) ;  /* 0xfffffff800209947 */ /* 0x000fea000383ffff */
[----:B------:R-:W-:-:S07]  /*0970*/  MOV R16, R6 ;  /* 0x0000000600107202 */ /* 0x000fce0000000f00 */
.L_x_2:
[----:B------:R-:W-:-:S04]  /*0980*/  IADD3 R6, PT, PT, -R2, RZ, RZ ;  /* 0x000000ff02067210 */ /* 0x000fc80007ffe1ff */
[----:B------:R-:W-:-:S13]  /*0990*/  ISETP.GT.AND P1, PT, R6, 0x4, PT ;  /* 0x000000040600780c */ /* 0x000fda0003f24270 */
[----:B------:R-:W-:Y:S05]  /*09a0*/  @!P1 BRA `(.L_x_4) ;  /* 0x0000000000f89947 */ /* 0x000fea0003800000 */
        /* <DEDUP_REMOVED lines=14> */
[----:B------:R-:W-:-:S04]  /*0a90*/  IMAD.WIDE.U32 R18, R9, 0x8, R20 ;  /* 0x0000000809127825 */ /* 0x000fc800078e0014 */
[----:B------:R-:W-:Y:S01]  /*0aa0*/  IMAD.WIDE.U32 R26, R6, 0x8, R12 ;  /* 0x00000008061a7825 */ /* 0x000fe200078e000c */
[----:B--2---:R-:W-:-:S07]  /*0ab0*/  DFMA R14, R16, R14, R24 ;  /* 0x0000000e100e722b */ /* 0x004fce0000000018 */
[----:B------:R2:W-:Y:S04]  /*0ac0*/  STG.E.64 desc[UR4][R10.64], R14 ;  /* 0x0000000e0a007986 */ /* 0x0005e8000c101b04 */
[----:B------:R-:W3:Y:S04]  /*0ad0*/  LDG.E.64 R18, desc[UR4][R18.64] ;  /* 0x0000000412127981 */ /* 0x000ee8000c1e1b00 */
[----:B------:R-:W3:Y:S01]  /*0ae0*/  LDG.E.64 R26, desc[UR4][R26.64] ;  /* 0x000000041a1a7981 */ /* 0x000ee2000c1e1b00 */
[----:B-1----:R-:W-:-:S04]  /*0af0*/  IMAD.WIDE.U32 R24, R23, 0x8, R20 ;  /* 0x0000000817187825 */ /* 0x002fc800078e0014 */
[----:B------:R-:W-:Y:S01]  /*0b00*/  IMAD.WIDE.U32 R28, R7, 0x8, R12 ;  /* 0x00000008071c7825 */ /* 0x000fe200078e000c */
[----:B---3--:R-:W-:-:S07]  /*0b10*/  DFMA R18, R26, R18, R14 ;  /* 0x000000121a12722b */ /* 0x008fce000000000e */
[----:B------:R1:W-:Y:S04]  /*0b20*/  STG.E.64 desc[UR4][R10.64], R18 ;  /* 0x000000120a007986 */ /* 0x0003e8000c101b04 */
[----:B--2---:R2:W3:Y:S04]  /*0b30*/  LDG.E.64 R14, desc[UR4][R24.64] ;  /* 0x00000004180e7981 */ /* 0x0044e8000c1e1b00 */
[----:B------:R-:W3:Y:S01]  /*0b40*/  LDG.E.64 R16, desc[UR4][R28.64] ;  /* 0x000000041c107981 */ /* 0x000ee2000c1e1b00 */
[----:B------:R-:W-:Y:S01]  /*0b50*/  IMAD.WIDE.U32 R20, R3, 0x20, R20 ;  /* 0x0000002003147825 */ /* 0x000fe200078e0014 */
[----:B------:R-:W-:-:S05]  /*0b60*/  IADD3 R6, PT, PT, R7, 0x1, RZ ;  /* 0x0000000107067810 */ /* 0x000fca0007ffe0ff */
[----:B--2---:R-:W-:Y:S01]  /*0b70*/  IMAD.WIDE.U32 R24, R6, 0x8, R12 ;  /* 0x0000000806187825 */ /* 0x004fe200078e000c */
[----:B---3--:R-:W-:-:S03]  /*0b80*/  DFMA R16, R16, R14, R18 ;  /* 0x0000000e1010722b */ /* 0x008fc60000000012 */
[----:B------:R-:W-:-:S04]  /*0b90*/  IMAD.WIDE.U32 R14, R0, 0x8, R20 ;  /* 0x00000008000e7825 */ /* 0x000fc800078e0014 */
[----:B------:R2:W-:Y:S04]  /*0ba0*/  STG.E.64 desc[UR4][R10.64], R16 ;  /* 0x000000100a007986 */ /* 0x0005e8000c101b04 */
[----:B------:R-:W3:Y:S04]  /*0bb0*/  LDG.E.64 R26, desc[UR4][R24.64] ;  /* 0x00000004181a7981 */ /* 0x000ee8000c1e1b00 */
[----:B------:R-:W3:Y:S01]  /*0bc0*/  LDG.E.64 R14, desc[UR4][R14.64] ;  /* 0x000000040e0e7981 */ /* 0x000ee2000c1e1b00 */
[----:B-1----:R-:W-:Y:S01]  /*0bd0*/  IADD3 R19, PT, PT, R7, 0x2, RZ ;  /* 0x0000000207137810 */ /* 0x002fe20007ffe0ff */
[----:B------:R-:W-:-:S04]  /*0be0*/  IMAD.WIDE.U32 R28, R8, 0x8, R20 ;  /* 0x00000008081c7825 */ /* 0x000fc800078e0014 */
[----:B------:R-:W-:Y:S01]  /*0bf0*/  IMAD.WIDE.U32 R18, R19, 0x8, R12 ;  /* 0x0000000813127825 */ /* 0x000fe200078e000c */
[----:B---3--:R-:W-:-:S07]  /*0c00*/  DFMA R26, R26, R14, R16 ;  /* 0x0000000e1a1a722b */ /* 0x008fce0000000010 */
[----:B------:R1:W-:Y:S04]  /*0c10*/  STG.E.64 desc[UR4][R10.64], R26 ;  /* 0x0000001a0a007986 */ /* 0x0003e8000c101b04 */
[----:B------:R-:W3:Y:S04]  /*0c20*/  LDG.E.64 R18, desc[UR4][R18.64] ;  /* 0x0000000412127981 */ /* 0x000ee8000c1e1b00 */
[----:B------:R-:W3:Y:S01]  /*0c30*/  LDG.E.64 R14, desc[UR4][R28.64] ;  /* 0x000000041c0e7981 */ /* 0x000ee2000c1e1b00 */
[----:B------:R-:W-:Y:S01]  /*0c40*/  IADD3 R6, PT, PT, R7, 0x3, RZ ;  /* 0x0000000307067810 */ /* 0x000fe20007ffe0ff */
[----:B--2---:R-:W-:-:S04]  /*0c50*/  IMAD.WIDE.U32 R16, R9, 0x8, R20 ;  /* 0x0000000809107825 */ /* 0x004fc800078e0014 */
[----:B------:R-:W-:Y:S01]  /*0c60*/  IMAD.WIDE.U32 R24, R6, 0x8, R12 ;  /* 0x0000000806187825 */ /* 0x000fe200078e000c */
[----:B---3--:R-:W-:-:S07]  /*0c70*/  DFMA R18, R18, R14, R26 ;  /* 0x0000000e1212722b */ /* 0x008fce000000001a */
[----:B------:R2:W-:Y:S04]  /*0c80*/  STG.E.64 desc[UR4][R10.64], R18 ;  /* 0x000000120a007986 */ /* 0x0005e8000c101b04 */
[----:B------:R-:W1:Y:S04]  /*0c90*/  LDG.E.64 R14, desc[UR4][R24.64] ;  /* 0x00000004180e7981 */ /* 0x000e68000c1e1b00 */
[----:B------:R-:W1:Y:S01]  /*0ca0*/  LDG.E.64 R16, desc[UR4][R16.64] ;  /* 0x0000000410107981 */ /* 0x000e62000c1e1b00 */
[----:B------:R-:W-:Y:S01]  /*0cb0*/  IADD3 R6, PT, PT, R7, 0x4, RZ ;  /* 0x0000000407067810 */ /* 0x000fe20007ffe0ff */
[----:B-1----:R-:W-:-:S04]  /*0cc0*/  DFMA R26, R14, R16, R18 ;  /* 0x000000100e1a722b */ /* 0x002fc80000000012 */
[----:B------:R-:W-:-:S04]  /*0cd0*/  IMAD.WIDE.U32 R14, R6, 0x8, R12 ;  /* 0x00000008060e7825 */ /* 0x000fc800078e000c */
[--C-:B------:R-:W-:Y:S01]  /*0ce0*/  IMAD.WIDE.U32 R12, R23, 0x8, R20.reuse ;  /* 0x00000008170c7825 */ /* 0x100fe200078e0014 */
[----:B------:R2:W-:Y:S04]  /*0cf0*/  STG.E.64 desc[UR4][R10.64], R26 ;  /* 0x0000001a0a007986 */ /* 0x0005e8000c101b04 */
[----:B------:R-:W3:Y:S04]  /*0d00*/  LDG.E.64 R14, desc[UR4][R14.64] ;  /* 0x000000040e0e7981 */ /* 0x000ee8000c1e1b00 */
[----:B------:R-:W3:Y:S01]  /*0d10*/  LDG.E.64 R12, desc[UR4][R12.64] ;  /* 0x000000040c0c7981 */ /* 0x000ee2000c1e1b00 */
[----:B------:R-:W-:Y:S01]  /*0d20*/  PLOP3.LUT P0, PT, PT, PT, PT, 0x8, 0x80 ;  /* 0x000000000080781c */ /* 0x000fe20003f0e170 */
[----:B------:R-:W-:Y:S01]  /*0d30*/  IMAD.WIDE.U32 R20, R3, 0x20, R20 ;  /* 0x0000002003147825 */ /* 0x000fe200078e0014 */
[----:B------:R-:W-:-:S02]  /*0d40*/  IADD3 R2, PT, PT, R2, 0x8, RZ ;  /* 0x0000000802027810 */ /* 0x000fc40007ffe0ff */
[----:B------:R-:W-:Y:S02]  /*0d50*/  LOP3.LUT R16, R3, 0x7fc, RZ, 0xc0, !PT ;  /* 0x000007fc03107812 */ /* 0x000fe400078ec0ff */
[----:B------:R-:W-:Y:S01]  /*0d60*/  IADD3 R7, PT, PT, R7, 0x8, RZ ;  /* 0x0000000807077810 */ /* 0x000fe20007ffe0ff */
[----:B---3--:R-:W-:-:S07]  /*0d70*/  DFMA R14, R14, R12, R26 ;  /* 0x0000000c0e0e722b */ /* 0x008fce000000001a */
[----:B------:R2:W-:Y:S04]  /*0d80*/  STG.E.64 desc[UR4][R10.64], R14 ;  /* 0x0000000e0a007986 */ /* 0x0005e8000c101b04 */
.L_x_4:
[----:B------:R-:W-:-:S13]  /*0d90*/  ISETP.NE.OR P0, PT, R2, RZ, P0 ;  /* 0x000000ff0200720c */ /* 0x000fda0000705670 */
[----:B------:R-:W-:Y:S05]  /*0da0*/  @!P0 BRA `(.L_x_0) ;  /* 0x00000000008c8947 */ /* 0x000fea0003800000 */
.L_x_1:
[----:B------:R-:W-:-:S07]  /*0db0*/  LOP3.LUT R6, R3, 0x7fc, RZ, 0xc0, !PT ;  /* 0x000007fc03067812 */ /* 0x000fce00078ec0ff */
.L_x_5:
[----:B--23--:R-:W2:Y:S01]  /*0dc0*/  LDC.64 R18, c[0x0][0x380] ;  /* 0x0000e000ff127b82 */ /* 0x00cea20000000a00 */
[----:B------:R-:W-:Y:S01]  /*0dd0*/  IADD3 R17, PT, PT, R7, -0x3, RZ ;  /* 0xfffffffd07117810 */ /* 0x000fe20007ffe0ff */
[----:B-1--4-:R-:W-:-:S06]  /*0de0*/  IMAD.WIDE.U32 R12, R0, 0x8, R20 ;  /* 0x00000008000c7825 */ /* 0x012fcc00078e0014 */
[----:B------:R-:W3:Y:S01]  /*0df0*/  LDG.E.64 R12, desc[UR4][R12.64] ;  /* 0x000000040c0c7981 */ /* 0x000ee2000c1e1b00 */
[----:B--2---:R-:W-:-:S06]  /*0e00*/  IMAD.WIDE.U32 R16, R17, 0x8, R18 ;  /* 0x0000000811107825 */ /* 0x004fcc00078e0012 */
[----:B------:R-:W3:Y:S01]  /*0e10*/  LDG.E.64 R16, desc[UR4][R16.64] ;  /* 0x0000000410107981 */ /* 0x000ee2000c1e1b00 */
[----:B------:R-:W-:-:S05]  /*0e20*/  IADD3 R27, PT, PT, R7, -0x2, RZ ;  /* 0xfffffffe071b7810 */ /* 0x000fca0007ffe0ff */
[----:B------:R-:W-:Y:S01]  /*0e30*/  IMAD.WIDE.U32 R26, R27, 0x8, R18 ;  /* 0x000000081b1a7825 */ /* 0x000fe200078e0012 */
[----:B---3--:R-:W-:-:S03]  /*0e40*/  DFMA R28, R16, R12, R14 ;  /* 0x0000000c101c722b */ /* 0x008fc6000000000e */
[----:B------:R-:W-:-:S04]  /*0e50*/  IMAD.WIDE.U32 R14, R8, 0x8, R20 ;  /* 0x00000008080e7825 */ /* 0x000fc800078e0014 */
        /* <DEDUP_REMOVED lines=16> */
[----:B------:R-:W-:-:S04]  /*0f60*/  IADD3 R2, PT, PT, R2, 0x4, RZ ;  /* 0x0000000402027810 */ /* 0x000fc80007ffe0ff */
[----:B------:R-:W-:Y:S01]  /*0f70*/  ISETP.NE.AND P0, PT, R2, RZ, PT ;  /* 0x000000ff0200720c */ /* 0x000fe20003f05270 */
[----:B------:R-:W-:Y:S01]  /*0f80*/  IMAD.WIDE.U32 R20, R3, 0x20, R20 ;  /* 0x0000002003147825 */ /* 0x000fe200078e0014 */
[----:B------:R-:W-:Y:S01]  /*0f90*/  IADD3 R7, PT, PT, R7, 0x4, RZ ;  /* 0x0000000407077810 */ /* 0x000fe20007ffe0ff */
[----:B--2---:R-:W-:-:S07]  /*0fa0*/  DFMA R14, R28, R18, R12 ;  /* 0x000000121c0e722b */ /* 0x004fce000000000c */
[----:B------:R4:W-:Y:S03]  /*0fb0*/  STG.E.64 desc[UR4][R10.64], R14 ;  /* 0x0000000e0a007986 */ /* 0x0009e6000c101b04 */
[----:B------:R-:W-:Y:S05]  /*0fc0*/  @P0 BRA `(.L_x_5) ;  /* 0xfffffffc007c0947 */ /* 0x000fea000383ffff */
[----:B------:R-:W-:-:S07]  /*0fd0*/  MOV R16, R6 ;  /* 0x0000000600107202 */ /* 0x000fce0000000f00 */
.L_x_0:
[----:B------:R-:W-:-:S13]  /*0fe0*/  ISETP.NE.AND P0, PT, R4, RZ, PT ;  /* 0x000000ff0400720c */ /* 0x000fda0003f05270 */
[----:B------:R-:W-:Y:S05]  /*0ff0*/  @!P0 EXIT ;  /* 0x000000000000894d */ /* 0x000fea0003800000 */
[----:B------:R-:W5:Y:S01]  /*1000*/  LDC.64 R8, c[0x0][0x388] ;  /* 0x0000e200ff087b82 */ /* 0x000f620000000a00 */
[-C--:B----4-:R-:W-:Y:S01]  /*1010*/  IMAD R13, R3, R16.reuse, R0 ;  /* 0x00000010030d7224 */ /* 0x090fe200078e0200 */
[----:B------:R-:W-:Y:S02]  /*1020*/  IADD3 R17, PT, PT, R5, R16, RZ ;  /* 0x0000001005117210 */ /* 0x000fe40007ffe0ff */
[----:B------:R-:W-:-:S04]  /*1030*/  IADD3 R0, PT, PT, -R4, RZ, RZ ;  /* 0x000000ff04007210 */ /* 0x000fc80007ffe1ff */
[----:B------:R-:W4:Y:S01]  /*1040*/  LDC.64 R6, c[0x0][0x380] ;  /* 0x0000e000ff067b82 */ /* 0x000f220000000a00 */
[----:B-----5:R-:W-:-:S07]  /*1050*/  IMAD.WIDE.U32 R8, R13, 0x8, R8 ;  /* 0x000000080d087825 */ /* 0x020fce00078e0008 */
.L_x_6:
[C---:B----4-:R-:W-:Y:S01]  /*1060*/  IMAD.WIDE.U32 R4, R17.reuse, 0x8, R6 ;  /* 0x0000000811047825 */ /* 0x050fe200078e0006 */
[----:B--2---:R4:W2:Y:S05]  /*1070*/  LDG.E.64 R12, desc[UR4][R8.64] ;  /* 0x00000004080c7981 */ /* 0x0048aa000c1e1b00 */
[----:B------:R-:W2:Y:S01]  /*1080*/  LDG.E.64 R4, desc[UR4][R4.64] ;  /* 0x0000000404047981 */ /* 0x000ea2000c1e1b00 */
[----:B------:R-:W-:Y:S02]  /*1090*/  IADD3 R0, PT, PT, R0, 0x1, RZ ;  /* 0x0000000100007810 */ /* 0x000fe40007ffe0ff */
[----:B------:R-:W-:Y:S02]  /*10a0*/  IADD3 R17, PT, PT, R17, 0x1, RZ ;  /* 0x0000000111117810 */ /* 0x000fe40007ffe0ff */
[----:B------:R-:W-:Y:S01]  /*10b0*/  ISETP.NE.AND P0, PT, R0, RZ, PT ;  /* 0x000000ff0000720c */ /* 0x000fe20003f05270 */
[----:B----4-:R-:W-:Y:S01]  /*10c0*/  IMAD.WIDE.U32 R8, R3, 0x8, R8 ;  /* 0x0000000803087825 */ /* 0x010fe200078e0008 */
[----:B--23--:R-:W-:-:S07]  /*10d0*/  DFMA R14, R4, R12, R14 ;  /* 0x0000000c040e722b */ /* 0x00cfce000000000e */
[----:B------:R2:W-:Y:S04]  /*10e0*/  STG.E.64 desc[UR4][R10.64], R14 ;  /* 0x0000000e0a007986 */ /* 0x0005e8000c101b04 */
[----:B------:R-:W-:Y:S05]  /*10f0*/  @P0 BRA `(.L_x_6) ;  /* 0xfffffffc00d80947 */ /* 0x000fea000383ffff */
[----:B------:R-:W-:Y:S05]  /*1100*/  EXIT ;  /* 0x000000000000794d */ /* 0x000fea0003800000 */
.L_x_7:
[----:B------:R-:W-:-:S00]  /*1110*/  BRA `(.L_x_7) ;  /* 0xfffffffc00fc7947 */ /* 0x000fc0000383ffff */
[----:B------:R-:W-:-:S00]  /*1120*/  NOP ;  /* 0x0000000000007918 */ /* 0x000fc00000000000 */
        /* <DEDUP_REMOVED lines=13> */
.L_x_8:


//--------------------- .nv.shared.reserved.0     --------------------------
	.section	.nv.shared.reserved.0,"aw",@nobits
	.weak		__nv_reservedSMEM_offset_0_alias
	.size		__nv_reservedSMEM_offset_0_alias, 0, 64
	.other		__nv_reservedSMEM_offset_0_alias,@"STO_CUDA_RESERVED_SHARED STV_DEFAULT"
__nv_reservedSMEM_offset_0_alias:
	.zero		0
	.zero		64


//--------------------- .nv.constant0._Z9d_matrixmPdS_S_ --------------------------
	.section	.nv.constant0._Z9d_matrixmPdS_S_,"a",@progbits
	.sectionflags	@""
	.align	4
.nv.constant0._Z9d_matrixmPdS_S_:
	.zero		920


//--------------------- SYMBOLS --------------------------

	.type		.nv.reservedSmem.offset0,@object
	.size		.nv.reservedSmem.offset0,0x4
